//
// Generated by NVIDIA NVVM Compiler
//
// Compiler Build ID: CL-36424714
// Cuda compilation tools, release 13.0, V13.0.88
// Based on NVVM 20.0.0
//

.version 9.0
.target sm_100
.address_size 64

	// .globl	_Z21computeIntegralKernelPiS_ii

.visible .entry _Z21computeIntegralKernelPiS_ii(
	.param .u64 .ptr .align 1 _Z21computeIntegralKernelPiS_ii_param_0,
	.param .u64 .ptr .align 1 _Z21computeIntegralKernelPiS_ii_param_1,
	.param .u32 _Z21computeIntegralKernelPiS_ii_param_2,
	.param .u32 _Z21computeIntegralKernelPiS_ii_param_3
)
{
	.reg .pred 	%p<9>;
	.reg .b32 	%r<32>;
	.reg .b64 	%rd<15>;

	ld.param.u64 	%rd3, [_Z21computeIntegralKernelPiS_ii_param_0];
	ld.param.u64 	%rd4, [_Z21computeIntegralKernelPiS_ii_param_1];
	ld.param.u32 	%r12, [_Z21computeIntegralKernelPiS_ii_param_2];
	ld.param.u32 	%r11, [_Z21computeIntegralKernelPiS_ii_param_3];
	cvta.to.global.u64 	%rd1, %rd4;
	mov.u32 	%r13, %ctaid.y;
	mov.u32 	%r14, %ntid.y;
	mov.u32 	%r15, %tid.y;
	mad.lo.s32 	%r1, %r13, %r14, %r15;
	mov.u32 	%r16, %ctaid.x;
	mov.u32 	%r17, %ntid.x;
	mov.u32 	%r18, %tid.x;
	mad.lo.s32 	%r2, %r16, %r17, %r18;
	setp.ge.s32 	%p1, %r1, %r12;
	setp.ge.s32 	%p2, %r2, %r11;
	or.pred  	%p3, %p1, %p2;
	@%p3 bra 	$L__BB0_8;
	cvta.to.global.u64 	%rd5, %rd3;
	mul.lo.s32 	%r3, %r11, %r1;
	add.s32 	%r20, %r3, %r2;
	mul.wide.s32 	%rd6, %r20, 4;
	add.s64 	%rd7, %rd5, %rd6;
	ld.global.u32 	%r4, [%rd7];
	setp.lt.s32 	%p4, %r2, 1;
	add.s64 	%rd2, %rd1, %rd6;
	mov.b32 	%r29, 0;
	@%p4 bra 	$L__BB0_3;
	ld.global.u32 	%r29, [%rd2+-4];
$L__BB0_3:
	setp.eq.s32 	%p5, %r1, 0;
	mov.b32 	%r30, 0;
	@%p5 bra 	$L__BB0_5;
	sub.s32 	%r22, %r3, %r11;
	add.s32 	%r23, %r22, %r2;
	mul.wide.s32 	%rd8, %r23, 4;
	add.s64 	%rd9, %rd1, %rd8;
	ld.global.u32 	%r30, [%rd9];
$L__BB0_5:
	setp.lt.s32 	%p6, %r2, 1;
	setp.eq.s32 	%p7, %r1, 0;
	mov.b32 	%r31, 0;
	or.pred  	%p8, %p7, %p6;
	@%p8 bra 	$L__BB0_7;
	sub.s32 	%r25, %r3, %r11;
	cvt.s64.s32 	%rd10, %r25;
	cvt.u64.u32 	%rd11, %r2;
	add.s64 	%rd12, %rd11, %rd10;
	shl.b64 	%rd13, %rd12, 2;
	add.s64 	%rd14, %rd1, %rd13;
	ld.global.u32 	%r31, [%rd14+-4];
$L__BB0_7:
	add.s32 	%r26, %r29, %r4;
	add.s32 	%r27, %r26, %r30;
	sub.s32 	%r28, %r27, %r31;
	st.global.u32 	[%rd2], %r28;
$L__BB0_8:
	ret;

}


// ===== COMPILED SASS (sm_100) =====

	.target	sm_100

	.elftype	@"ET_EXEC"


//--------------------- .note.nv.tkinfo           --------------------------
	.section	.note.nv.tkinfo,"",@"SHT_NOTE"
	.sectionflags	@"SHF_NOTE_NV_TKINFO"
	.tkinfo
        /*0018*/ 	.word	0x00000002
        /*0030*/ 	.string	""
        /*0030*/ 	.string	"ptxas"
        /*0030*/ 	.string	"Cuda compilation tools, release 13.0, V13.0.88"
        /*0030*/ 	.string	"Build cuda_13.0.r13.0/compiler.36424714_0"
        /*0030*/ 	.string	"-arch sm_100 -m 64 "



//--------------------- .note.nv.cuinfo           --------------------------
	.section	.note.nv.cuinfo,"",@"SHT_NOTE"
	.sectionflags	@"SHF_NOTE_NV_CUINFO"
        /*0018*/ 	.short	0x0002
        /*001a*/ 	.short	0x0064
        /*001c*/ 	.short	0x0082
	.zero		2


//--------------------- .nv.info                  --------------------------
	.section	.nv.info,"",@"SHT_CUDA_INFO"
	.align	4


	//----- nvinfo : EIATTR_REGCOUNT
	.align		4
        /*0000*/ 	.byte	0x04, 0x2f
        /*0002*/ 	.short	(.L_1 - .L_0)
	.align		4
.L_0:
        /*0004*/ 	.word	index@(_Z21computeIntegralKernelPiS_ii)
        /*0008*/ 	.word	0x00000010


	//----- nvinfo : EIATTR_FRAME_SIZE
	.align		4
.L_1:
        /*000c*/ 	.byte	0x04, 0x11
        /*000e*/ 	.short	(.L_3 - .L_2)
	.align		4
.L_2:
        /*0010*/ 	.word	index@(_Z21computeIntegralKernelPiS_ii)
        /*0014*/ 	.word	0x00000000


	//----- nvinfo : EIATTR_MIN_STACK_SIZE
	.align		4
.L_3:
        /*0018*/ 	.byte	0x04, 0x12
        /*001a*/ 	.short	(.L_5 - .L_4)
	.align		4
.L_4:
        /*001c*/ 	.word	index@(_Z21computeIntegralKernelPiS_ii)
        /*0020*/ 	.word	0x00000000
.L_5:


//--------------------- .nv.compat                --------------------------
	.section	.nv.compat,"",@"SHT_CUDA_COMPAT_INFO"
	.align	4
        /*0000*/ 	.byte	0x02, 0x09, 0x00, 0x00, 0x02, 0x02, 0x01, 0x00, 0x02, 0x05, 0x05, 0x00, 0x03, 0x07, 0x01, 0x01
        /*0010*/ 	.byte	0x02, 0x03, 0x00, 0x00, 0x02, 0x06, 0x01, 0x00, 0x04, 0x0b, 0x08, 0x00, 0x09, 0x00, 0x00, 0x00
        /*0020*/ 	.byte	0x00, 0x00, 0x00, 0x00


//--------------------- .nv.info._Z21computeIntegralKernelPiS_ii --------------------------
	.section	.nv.info._Z21computeIntegralKernelPiS_ii,"",@"SHT_CUDA_INFO"
	.sectionflags	@""
	.align	4


	//----- nvinfo : EIATTR_CUDA_API_VERSION
	.align		4
        /*0000*/ 	.byte	0x04, 0x37
        /*0002*/ 	.short	(.L_7 - .L_6)
.L_6:
        /*0004*/ 	.word	0x00000082


	//----- nvinfo : EIATTR_KPARAM_INFO
	.align		4
.L_7:
        /*0008*/ 	.byte	0x04, 0x17
        /*000a*/ 	.short	(.L_9 - .L_8)
.L_8:
        /*000c*/ 	.word	0x00000000
        /*0010*/ 	.short	0x0003
        /*0012*/ 	.short	0x0014
        /*0014*/ 	.byte	0x00, 0xf0, 0x11, 0x00


	//----- nvinfo : EIATTR_KPARAM_INFO
	.align		4
.L_9:
        /*0018*/ 	.byte	0x04, 0x17
        /*001a*/ 	.short	(.L_11 - .L_10)
.L_10:
        /*001c*/ 	.word	0x00000000
        /*0020*/ 	.short	0x0002
        /*0022*/ 	.short	0x0010
        /*0024*/ 	.byte	0x00, 0xf0, 0x11, 0x00


	//----- nvinfo : EIATTR_KPARAM_INFO
	.align		4
.L_11:
        /*0028*/ 	.byte	0x04, 0x17
        /*002a*/ 	.short	(.L_13 - .L_12)
.L_12:
        /*002c*/ 	.word	0x00000000
        /*0030*/ 	.short	0x0001
        /*0032*/ 	.short	0x0008
        /*0034*/ 	.byte	0x00, 0xf5, 0x21, 0x00


	//----- nvinfo : EIATTR_KPARAM_INFO
	.align		4
.L_13:
        /*0038*/ 	.byte	0x04, 0x17
        /*003a*/ 	.short	(.L_15 - .L_14)
.L_14:
        /*003c*/ 	.word	0x00000000
        /*0040*/ 	.short	0x0000
        /*0042*/ 	.short	0x0000
        /*0044*/ 	.byte	0x00, 0xf5, 0x21, 0x00


	//----- nvinfo : EIATTR_SPARSE_MMA_MASK
	.align		4
.L_15:
        /*0048*/ 	.byte	0x03, 0x50
        /*004a*/ 	.short	0x0000


	//----- nvinfo : EIATTR_MAXREG_COUNT
	.align		4
        /*004c*/ 	.byte	0x03, 0x1b
        /*004e*/ 	.short	0x00ff


	//----- nvinfo : EIATTR_MERCURY_ISA_VERSION
	.align		4
        /*0050*/ 	.byte	0x03, 0x5f
        /*0052*/ 	.short	0x0101


	//----- nvinfo : EIATTR_VRC_CTA_INIT_COUNT
	.align		4
        /*0054*/ 	.byte	0x02, 0x4a
	.zero		1
	.zero		1


	//----- nvinfo : EIATTR_EXIT_INSTR_OFFSETS
	.align		4
        /*0058*/ 	.byte	0x04, 0x1c
        /*005a*/ 	.short	(.L_17 - .L_16)


	//   ....[0]....
.L_16:
        /*005c*/ 	.word	0x000000c0


	//   ....[1]....
        /*0060*/ 	.word	0x00000280


	//----- nvinfo : EIATTR_CBANK_PARAM_SIZE
	.align		4
.L_17:
        /*0064*/ 	.byte	0x03, 0x19
        /*0066*/ 	.short	0x0018


	//----- nvinfo : EIATTR_PARAM_CBANK
	.align		4
        /*0068*/ 	.byte	0x04, 0x0a
        /*006a*/ 	.short	(.L_19 - .L_18)
	.align		4
.L_18:
        /*006c*/ 	.word	index@(.nv.constant0._Z21computeIntegralKernelPiS_ii)
        /*0070*/ 	.short	0x0380
        /*0072*/ 	.short	0x0018


	//----- nvinfo : EIATTR_SW_WAR
	.align		4
.L_19:
        /*0074*/ 	.byte	0x04, 0x36
        /*0076*/ 	.short	(.L_21 - .L_20)
.L_20:
        /*0078*/ 	.word	0x00000008
.L_21:


//--------------------- .nv.callgraph             --------------------------
	.section	.nv.callgraph,"",@"SHT_CUDA_CALLGRAPH"
	.align	4
	.sectionentsize	8
	.align		4
        /*0000*/ 	.word	0x00000000
	.align		4
        /*0004*/ 	.word	0xffffffff
	.align		4
        /*0008*/ 	.word	0x00000000
	.align		4
        /*000c*/ 	.word	0xfffffffe
	.align		4
        /*0010*/ 	.word	0x00000000
	.align		4
        /*0014*/ 	.word	0xfffffffd
	.align		4
        /*0018*/ 	.word	0x00000000
	.align		4
        /*001c*/ 	.word	0xfffffffc


//--------------------- .text._Z21computeIntegralKernelPiS_ii --------------------------
	.section	.text._Z21computeIntegralKernelPiS_ii,"ax",@progbits
	.align	128
        .global         _Z21computeIntegralKernelPiS_ii
        .type           _Z21computeIntegralKernelPiS_ii,@function
        .size           _Z21computeIntegralKernelPiS_ii,(.L_x_1 - _Z21computeIntegralKernelPiS_ii)
        .other          _Z21computeIntegralKernelPiS_ii,@"STO_CUDA_ENTRY STV_DEFAULT"
_Z21computeIntegralKernelPiS_ii:
.text._Z21computeIntegralKernelPiS_ii:
[----:B------:R-:W-:Y:S01]  /*0000*/  LDC R1, c[0x0][0x37c] ;  /* 0x0000df00ff017b82 */ /* 0x000fe20000000800 */
[----:B------:R-:W0:Y:S07]  /*0010*/  S2R R5, SR_TID.X ;  /* 0x0000000000057919 */ /* 0x000e2e0000002100 */
[----:B------:R-:W1:Y:S01]  /*0020*/  LDC R0, c[0x0][0x364] ;  /* 0x0000d900ff007b82 */ /* 0x000e620000000800 */
[----:B------:R-:W1:Y:S07]  /*0030*/  S2R R3, SR_TID.Y ;  /* 0x0000000000037919 */ /* 0x000e6e0000002200 */
[----:B------:R-:W0:Y:S08]  /*0040*/  S2UR UR5, SR_CTAID.X ;  /* 0x00000000000579c3 */ /* 0x000e300000002500 */
[----:B------:R-:W0:Y:S08]  /*0050*/  LDC R4, c[0x0][0x360] ;  /* 0x0000d800ff047b82 */ /* 0x000e300000000800 */
[----:B------:R-:W1:Y:S08]  /*0060*/  S2UR UR4, SR_CTAID.Y ;  /* 0x00000000000479c3 */ /* 0x000e700000002600 */
[----:B------:R-:W2:Y:S01]  /*0070*/  LDC.64 R12, c[0x0][0x390] ;  /* 0x0000e400ff0c7b82 */ /* 0x000ea20000000a00 */
[----:B0-----:R-:W-:-:S02]  /*0080*/  IMAD R4, R4, UR5, R5 ;  /* 0x0000000504047c24 */ /* 0x001fc4000f8e0205 */
[----:B-1----:R-:W-:-:S03]  /*0090*/  IMAD R0, R0, UR4, R3 ;  /* 0x0000000400007c24 */ /* 0x002fc6000f8e0203 */
[----:B--2---:R-:W-:-:S04]  /*00a0*/  ISETP.GE.AND P0, PT, R4, R13, PT ;  /* 0x0000000d0400720c */ /* 0x004fc80003f06270 */
[----:B------:R-:W-:-:S13]  /*00b0*/  ISETP.GE.OR P0, PT, R0, R12, P0 ;  /* 0x0000000c0000720c */ /* 0x000fda0000706670 */
[----:B------:R-:W-:Y:S05]  /*00c0*/  @P0 EXIT ;  /* 0x000000000000094d */ /* 0x000fea0003800000 */
[----:B------:R-:W-:Y:S01]  /*00d0*/  ISETP.GE.AND P1, PT, R4, 0x1, PT ;  /* 0x000000010400780c */ /* 0x000fe20003f26270 */
[----:B------:R-:W0:Y:S01]  /*00e0*/  LDC.64 R6, c[0x0][0x380] ;  /* 0x0000e000ff067b82 */ /* 0x000e220000000a00 */
[C---:B------:R-:W-:Y:S01]  /*00f0*/  ISETP.NE.AND P2, PT, R0.reuse, RZ, PT ;  /* 0x000000ff0000720c */ /* 0x040fe20003f45270 */
[CC--:B------:R-:W-:Y:S01]  /*0100*/  IMAD R5, R0.reuse, R13.reuse, R4 ;  /* 0x0000000d00057224 */ /* 0x0c0fe200078e0204 */
[C---:B------:R-:W-:Y:S01]  /*0110*/  ISETP.EQ.OR P0, PT, R0.reuse, RZ, !P1 ;  /* 0x000000ff0000720c */ /* 0x040fe20004f02670 */
[----:B------:R-:W1:Y:S04]  /*0120*/  LDCU.64 UR4, c[0x0][0x358] ;  /* 0x00006b00ff0477ac */ /* 0x000e680008000a00 */
[----:B------:R-:W2:Y:S06]  /*0130*/  LDC.64 R8, c[0x0][0x388] ;  /* 0x0000e200ff087b82 */ /* 0x000eac0000000a00 */
[----:B------:R-:W-:-:S02]  /*0140*/  @P2 IMAD R11, R0, R13, -R13 ;  /* 0x0000000d000b2224 */ /* 0x000fc400078e0a0d */
[----:B------:R-:W3:Y:S01]  /*0150*/  @!P0 LDC.64 R2, c[0x0][0x388] ;  /* 0x0000e200ff028b82 */ /* 0x000ee20000000a00 */
[----:B------:R-:W-:Y:S02]  /*0160*/  @!P0 IMAD R13, R0, R13, -R13 ;  /* 0x0000000d000d8224 */ /* 0x000fe400078e0a0d */
[C---:B------:R-:W-:Y:S02]  /*0170*/  @P2 IMAD.IADD R11, R4.reuse, 0x1, R11 ;  /* 0x00000001040b2824 */ /* 0x040fe400078e020b */
[----:B------:R-:W-:Y:S01]  /*0180*/  IMAD.MOV.U32 R0, RZ, RZ, RZ ;  /* 0x000000ffff007224 */ /* 0x000fe200078e00ff */
[----:B------:R-:W-:Y:S01]  /*0190*/  @!P0 IADD3 R10, P3, PT, R4, R13, RZ ;  /* 0x0000000d040a8210 */ /* 0x000fe20007f7e0ff */
[----:B0-----:R-:W-:-:S03]  /*01a0*/  IMAD.WIDE R6, R5, 0x4, R6 ;  /* 0x0000000405067825 */ /* 0x001fc600078e0206 */
[----:B------:R-:W-:-:S03]  /*01b0*/  @!P0 LEA.HI.X.SX32 R12, R13, RZ, 0x1, P3 ;  /* 0x000000ff0d0c8211 */ /* 0x000fc600018f0eff */
[----:B-1----:R-:W4:Y:S01]  /*01c0*/  LDG.E R6, desc[UR4][R6.64] ;  /* 0x0000000406067981 */ /* 0x002f22000c1e1900 */
[----:B--2---:R-:W-:-:S04]  /*01d0*/  IMAD.WIDE R4, R5, 0x4, R8 ;  /* 0x0000000405047825 */ /* 0x004fc800078e0208 */
[----:B------:R-:W-:Y:S01]  /*01e0*/  @P2 IMAD.WIDE R8, R11, 0x4, R8 ;  /* 0x000000040b082825 */ /* 0x000fe200078e0208 */
[----:B---3--:R-:W-:-:S04]  /*01f0*/  @!P0 LEA R2, P3, R10, R2, 0x2 ;  /* 0x000000020a028211 */ /* 0x008fc800078610ff */
[----:B------:R-:W4:Y:S01]  /*0200*/  @P2 LDG.E R0, desc[UR4][R8.64] ;  /* 0x0000000408002981 */ /* 0x000f22000c1e1900 */
[----:B------:R-:W-:Y:S02]  /*0210*/  @!P0 LEA.HI.X R3, R10, R3, R12, 0x2, P3 ;  /* 0x000000030a038211 */ /* 0x000fe400018f140c */
[----:B------:R-:W-:-:S06]  /*0220*/  CS2R R10, SRZ ;  /* 0x00000000000a7805 */ /* 0x000fcc000001ff00 */
[----:B------:R-:W4:Y:S04]  /*0230*/  @P1 LDG.E R11, desc[UR4][R4.64+-0x4] ;  /* 0xfffffc04040b1981 */ /* 0x000f28000c1e1900 */
[----:B------:R-:W2:Y:S01]  /*0240*/  @!P0 LDG.E R10, desc[UR4][R2.64+-0x4] ;  /* 0xfffffc04020a8981 */ /* 0x000ea2000c1e1900 */
[----:B----4-:R-:W-:-:S05]  /*0250*/  IADD3 R11, PT, PT, R0, R11, R6 ;  /* 0x0000000b000b7210 */ /* 0x010fca0007ffe006 */
[----:B--2---:R-:W-:-:S05]  /*0260*/  IMAD.IADD R11, R11, 0x1, -R10 ;  /* 0x000000010b0b7824 */ /* 0x004fca00078e0a0a */
[----:B------:R-:W-:Y:S01]  /*0270*/  STG.E desc[UR4][R4.64], R11 ;  /* 0x0000000b04007986 */ /* 0x000fe2000c101904 */
[----:B------:R-:W-:Y:S05]  /*0280*/  EXIT ;  /* 0x000000000000794d */ /* 0x000fea0003800000 */
.L_x_0:
[----:B------:R-:W-:-:S00]  /*0290*/  BRA `(.L_x_0) ;  /* 0xfffffffc00fc7947 */ /* 0x000fc0000383ffff */
[----:B------:R-:W-:-:S00]  /*02a0*/  NOP ;  /* 0x0000000000007918 */ /* 0x000fc00000000000 */
        /* <DEDUP_REMOVED lines=13> */
.L_x_1:


//--------------------- .nv.shared.reserved.0     --------------------------
	.section	.nv.shared.reserved.0,"aw",@nobits
	.weak		__nv_reservedSMEM_offset_0_alias
	.size		__nv_reservedSMEM_offset_0_alias, 0, 64
	.other		__nv_reservedSMEM_offset_0_alias,@"STO_CUDA_RESERVED_SHARED STV_DEFAULT"
__nv_reservedSMEM_offset_0_alias:
	.zero		0
	.zero		64


//--------------------- .nv.constant0._Z21computeIntegralKernelPiS_ii --------------------------
	.section	.nv.constant0._Z21computeIntegralKernelPiS_ii,"a",@progbits
	.sectionflags	@""
	.align	4
.nv.constant0._Z21computeIntegralKernelPiS_ii:
	.zero		920


//--------------------- SYMBOLS --------------------------

	.type		.nv.reservedSmem.offset0,@object
	.size		.nv.reservedSmem.offset0,0x4
